//
// Generated by NVIDIA NVVM Compiler
//
// Compiler Build ID: CL-36424714
// Cuda compilation tools, release 13.0, V13.0.88
// Based on NVVM 20.0.0
//

.version 9.0
.target sm_100
.address_size 64

	// .globl	_Z6kernelv
.extern .func  (.param .b32 func_retval0) vprintf
(
	.param .b64 vprintf_param_0,
	.param .b64 vprintf_param_1
)
;
.global .align 1 .b8 $str[18] = {84, 104, 114, 101, 97, 100, 32, 110, 117, 109, 98, 101, 114, 32, 37, 100, 10};

.visible .entry _Z6kernelv()
{
	.local .align 8 .b8 	__local_depot0[8];
	.reg .b64 	%SP;
	.reg .b64 	%SPL;
	.reg .b32 	%r<4>;
	.reg .b64 	%rd<5>;

	mov.u64 	%SPL, __local_depot0;
	cvta.local.u64 	%SP, %SPL;
	add.u64 	%rd1, %SP, 0;
	add.u64 	%rd2, %SPL, 0;
	mov.u32 	%r1, %tid.x;
	st.local.u32 	[%rd2], %r1;
	mov.u64 	%rd3, $str;
	cvta.global.u64 	%rd4, %rd3;
	{ // callseq 0, 0
	.param .b64 param0;
	st.param.b64 	[param0], %rd4;
	.param .b64 param1;
	st.param.b64 	[param1], %rd1;
	.param .b32 retval0;
	call.uni (retval0), 
	vprintf, 
	(
	param0, 
	param1
	);
	ld.param.b32 	%r2, [retval0];
	} // callseq 0
	ret;

}


// ===== COMPILED SASS (sm_100) =====

	.target	sm_100

	.elftype	@"ET_EXEC"


//--------------------- .note.nv.tkinfo           --------------------------
	.section	.note.nv.tkinfo,"",@"SHT_NOTE"
	.sectionflags	@"SHF_NOTE_NV_TKINFO"
	.tkinfo
        /*0018*/ 	.word	0x00000002
        /*0030*/ 	.string	""
        /*0030*/ 	.string	"ptxas"
        /*0030*/ 	.string	"Cuda compilation tools, release 13.0, V13.0.88"
        /*0030*/ 	.string	"Build cuda_13.0.r13.0/compiler.36424714_0"
        /*0030*/ 	.string	"-arch sm_100 -m 64 "



//--------------------- .note.nv.cuinfo           --------------------------
	.section	.note.nv.cuinfo,"",@"SHT_NOTE"
	.sectionflags	@"SHF_NOTE_NV_CUINFO"
        /*0018*/ 	.short	0x0002
        /*001a*/ 	.short	0x0064
        /*001c*/ 	.short	0x0082
	.zero		2


//--------------------- .nv.info                  --------------------------
	.section	.nv.info,"",@"SHT_CUDA_INFO"
	.align	4


	//----- nvinfo : EIATTR_REGCOUNT
	.align		4
        /*0000*/ 	.byte	0x04, 0x2f
        /*0002*/ 	.short	(.L_2 - .L_1)
	.align		4
.L_1:
        /*0004*/ 	.word	index@(_Z6kernelv)
        /*0008*/ 	.word	0x00000018


	//----- nvinfo : EIATTR_FRAME_SIZE
	.align		4
.L_2:
        /*000c*/ 	.byte	0x04, 0x11
        /*000e*/ 	.short	(.L_4 - .L_3)
	.align		4
.L_3:
        /*0010*/ 	.word	index@(_Z6kernelv)
        /*0014*/ 	.word	0x00000008


	//----- nvinfo : EIATTR_MIN_STACK_SIZE
	.align		4
.L_4:
        /*0018*/ 	.byte	0x04, 0x12
        /*001a*/ 	.short	(.L_6 - .L_5)
	.align		4
.L_5:
        /*001c*/ 	.word	index@(_Z6kernelv)
        /*0020*/ 	.word	0x00000008
.L_6:


//--------------------- .nv.compat                --------------------------
	.section	.nv.compat,"",@"SHT_CUDA_COMPAT_INFO"
	.align	4
        /*0000*/ 	.byte	0x02, 0x09, 0x00, 0x00, 0x02, 0x02, 0x01, 0x00, 0x02, 0x05, 0x05, 0x00, 0x03, 0x07, 0x01, 0x01
        /*0010*/ 	.byte	0x02, 0x03, 0x00, 0x00, 0x02, 0x06, 0x01, 0x00, 0x04, 0x0b, 0x08, 0x00, 0x09, 0x00, 0x00, 0x00
        /*0020*/ 	.byte	0x00, 0x00, 0x00, 0x00


//--------------------- .nv.info._Z6kernelv       --------------------------
	.section	.nv.info._Z6kernelv,"",@"SHT_CUDA_INFO"
	.sectionflags	@""
	.align	4


	//----- nvinfo : EIATTR_CUDA_API_VERSION
	.align		4
        /*0000*/ 	.byte	0x04, 0x37
        /*0002*/ 	.short	(.L_8 - .L_7)
.L_7:
        /*0004*/ 	.word	0x00000082


	//----- nvinfo : EIATTR_SPARSE_MMA_MASK
	.align		4
.L_8:
        /*0008*/ 	.byte	0x03, 0x50
        /*000a*/ 	.short	0x0000


	//----- nvinfo : EIATTR_MAXREG_COUNT
	.align		4
        /*000c*/ 	.byte	0x03, 0x1b
        /*000e*/ 	.short	0x00ff


	//----- nvinfo : EIATTR_EXTERNS
	.align		4
        /*0010*/ 	.byte	0x04, 0x0f
        /*0012*/ 	.short	(.L_10 - .L_9)


	//   ....[0]....
	.align		4
.L_9:
        /*0014*/ 	.word	index@(vprintf)


	//----- nvinfo : EIATTR_MERCURY_ISA_VERSION
	.align		4
.L_10:
        /*0018*/ 	.byte	0x03, 0x5f
        /*001a*/ 	.short	0x0101


	//----- nvinfo : EIATTR_VRC_CTA_INIT_COUNT
	.align		4
        /*001c*/ 	.byte	0x02, 0x4a
	.zero		1
	.zero		1


	//----- nvinfo : EIATTR_SYSCALL_OFFSETS
	.align		4
        /*0020*/ 	.byte	0x04, 0x46
        /*0022*/ 	.short	(.L_12 - .L_11)


	//   ....[0]....
.L_11:
        /*0024*/ 	.word	0x000000e0


	//----- nvinfo : EIATTR_EXIT_INSTR_OFFSETS
	.align		4
.L_12:
        /*0028*/ 	.byte	0x04, 0x1c
        /*002a*/ 	.short	(.L_14 - .L_13)


	//   ....[0]....
.L_13:
        /*002c*/ 	.word	0x000000f0


	//----- nvinfo : EIATTR_SW_WAR
	.align		4
.L_14:
        /*0030*/ 	.byte	0x04, 0x36
        /*0032*/ 	.short	(.L_16 - .L_15)
.L_15:
        /*0034*/ 	.word	0x00000008
.L_16:


//--------------------- .nv.callgraph             --------------------------
	.section	.nv.callgraph,"",@"SHT_CUDA_CALLGRAPH"
	.align	4
	.sectionentsize	8
	.align		4
        /*0000*/ 	.word	0x00000000
	.align		4
        /*0004*/ 	.word	0xffffffff
	.align		4
        /*0008*/ 	.word	index@(_Z6kernelv)
	.align		4
        /*000c*/ 	.word	index@(vprintf)
	.align		4
        /*0010*/ 	.word	0x00000000
	.align		4
        /*0014*/ 	.word	0xfffffffe
	.align		4
        /*0018*/ 	.word	0x00000000
	.align		4
        /*001c*/ 	.word	0xfffffffd
	.align		4
        /*0020*/ 	.word	0x00000000
	.align		4
        /*0024*/ 	.word	0xfffffffc


//--------------------- .nv.constant4             --------------------------
	.section	.nv.constant4,"a",@progbits
	.align	8
	.align		8
.nv.constant4:
        /*0000*/ 	.dword	vprintf
	.align		8
        /*0008*/ 	.dword	$str


//--------------------- .text._Z6kernelv          --------------------------
	.section	.text._Z6kernelv,"ax",@progbits
	.align	128
        .global         _Z6kernelv
        .type           _Z6kernelv,@function
        .size           _Z6kernelv,(.L_x_2 - _Z6kernelv)
        .other          _Z6kernelv,@"STO_CUDA_ENTRY STV_DEFAULT"
_Z6kernelv:
.text._Z6kernelv:
[----:B------:R-:W0:Y:S01]  /*0000*/  LDC R1, c[0x0][0x37c] ;  /* 0x0000df00ff017b82 */ /* 0x000e220000000800 */
[----:B------:R-:W1:Y:S01]  /*0010*/  S2R R8, SR_TID.X ;  /* 0x0000000000087919 */ /* 0x000e620000002100 */
[----:B0-----:R-:W-:Y:S01]  /*0020*/  VIADD R1, R1, 0xfffffff8 ;  /* 0xfffffff801017836 */ /* 0x001fe20000000000 */
[----:B------:R-:W-:Y:S01]  /*0030*/  MOV R0, 0x0 ;  /* 0x0000000000007802 */ /* 0x000fe20000000f00 */
[----:B------:R-:W0:Y:S04]  /*0040*/  LDCU UR4, c[0x0][0x2f8] ;  /* 0x00005f00ff0477ac */ /* 0x000e280008000800 */
[----:B------:R2:W3:Y:S01]  /*0050*/  LDC.64 R2, c[0x4][R0] ;  /* 0x0100000000027b82 */ /* 0x0004e20000000a00 */
[----:B------:R-:W4:Y:S01]  /*0060*/  LDCU.64 UR6, c[0x4][0x8] ;  /* 0x01000100ff0677ac */ /* 0x000f220008000a00 */
[----:B------:R-:W5:Y:S01]  /*0070*/  LDCU UR5, c[0x0][0x2fc] ;  /* 0x00005f80ff0577ac */ /* 0x000f620008000800 */
[----:B0-----:R-:W-:Y:S01]  /*0080*/  IADD3 R6, P0, PT, R1, UR4, RZ ;  /* 0x0000000401067c10 */ /* 0x001fe2000ff1e0ff */
[----:B----4-:R-:W-:Y:S01]  /*0090*/  IMAD.U32 R4, RZ, RZ, UR6 ;  /* 0x00000006ff047e24 */ /* 0x010fe2000f8e00ff */
[----:B------:R-:W-:-:S03]  /*00a0*/  MOV R5, UR7 ;  /* 0x0000000700057c02 */ /* 0x000fc60008000f00 */
[----:B-----5:R-:W-:Y:S01]  /*00b0*/  IMAD.X R7, RZ, RZ, UR5, P0 ;  /* 0x00000005ff077e24 */ /* 0x020fe200080e06ff */
[----:B-1----:R2:W-:Y:S07]  /*00c0*/  STL [R1], R8 ;  /* 0x0000000801007387 */ /* 0x0025ee0000100800 */
[----:B------:R-:W-:-:S07]  /*00d0*/  LEPC R20, `(.L_x_0) ;  /* 0x000000001014794e */ /* 0x000fce0000000000 */
[----:B--23--:R-:W-:Y:S05]  /*00e0*/  CALL.ABS.NOINC R2 ;  /* 0x0000000002007343 */ /* 0x00cfea0003c00000 */
.L_x_0:
[----:B------:R-:W-:Y:S05]  /*00f0*/  EXIT ;  /* 0x000000000000794d */ /* 0x000fea0003800000 */
.L_x_1:
[----:B------:R-:W-:-:S00]  /*0100*/  BRA `(.L_x_1) ;  /* 0xfffffffc00fc7947 */ /* 0x000fc0000383ffff */
[----:B------:R-:W-:-:S00]  /*0110*/  NOP ;  /* 0x0000000000007918 */ /* 0x000fc00000000000 */
        /* <DEDUP_REMOVED lines=14> */
.L_x_2:


//--------------------- .nv.global.init           --------------------------
	.section	.nv.global.init,"aw",@progbits
.nv.global.init:
	.type		$str,@object
	.size		$str,(.L_0 - $str)
$str:
        /*0000*/ 	.byte	0x54, 0x68, 0x72, 0x65, 0x61, 0x64, 0x20, 0x6e, 0x75, 0x6d, 0x62, 0x65, 0x72, 0x20, 0x25, 0x64
        /*0010*/ 	.byte	0x0a, 0x00
.L_0:


//--------------------- .nv.shared.reserved.0     --------------------------
	.section	.nv.shared.reserved.0,"aw",@nobits
	.weak		__nv_reservedSMEM_offset_0_alias
	.size		__nv_reservedSMEM_offset_0_alias, 0, 64
	.other		__nv_reservedSMEM_offset_0_alias,@"STO_CUDA_RESERVED_SHARED STV_DEFAULT"
__nv_reservedSMEM_offset_0_alias:
	.zero		0
	.zero		64


//--------------------- .nv.constant0._Z6kernelv  --------------------------
	.section	.nv.constant0._Z6kernelv,"a",@progbits
	.sectionflags	@""
	.align	4
.nv.constant0._Z6kernelv:
	.zero		896


//--------------------- SYMBOLS --------------------------

	.type		.nv.reservedSmem.offset0,@object
	.size		.nv.reservedSmem.offset0,0x4
	.type		vprintf,@function
